	.headerflags	@"EF_CUDA_TEXMODE_UNIFIED EF_CUDA_64BIT_ADDRESS EF_CUDA_SM86 EF_CUDA_VIRTUAL_SM(EF_CUDA_SM86)"
	.elftype	@"ET_EXEC"


//--------------------- .nv.info                  --------------------------
	.section	.nv.info,"",@"SHT_CUDA_INFO"
	.align	4


	//----- nvinfo : EIATTR_REGCOUNT
	.align		4
        /*0000*/ 	.byte	0x04, 0x2f
        /*0002*/ 	.short	(.L_1 - .L_0)
	.align		4
.L_0:
        /*0004*/ 	.word	index@(triton_per_fused__to_copy_mean_pow_5)
        /*0008*/ 	.word	0x0000000c


	//----- nvinfo : EIATTR_MIN_STACK_SIZE
	.align		4
.L_1:
        /*000c*/ 	.byte	0x04, 0x12
        /*000e*/ 	.short	(.L_3 - .L_2)
	.align		4
.L_2:
        /*0010*/ 	.word	index@(triton_per_fused__to_copy_mean_pow_5)
        /*0014*/ 	.word	0x00000000


	//----- nvinfo : EIATTR_FRAME_SIZE
	.align		4
.L_3:
        /*0018*/ 	.byte	0x04, 0x11
        /*001a*/ 	.short	(.L_5 - .L_4)
	.align		4
.L_4:
        /*001c*/ 	.word	index@(triton_per_fused__to_copy_mean_pow_5)
        /*0020*/ 	.word	0x00000000


	//----- nvinfo : EIATTR_MIN_STACK_SIZE
	.align		4
.L_5:
        /*0024*/ 	.byte	0x04, 0x12
        /*0026*/ 	.short	(.L_7 - .L_6)
	.align		4
.L_6:
        /*0028*/ 	.word	index@(triton_per_fused__to_copy_mean_pow_5)
        /*002c*/ 	.word	0x00000000
.L_7:


//--------------------- .nv.info.triton_per_fused__to_copy_mean_pow_5 --------------------------
	.section	.nv.info.triton_per_fused__to_copy_mean_pow_5,"",@"SHT_CUDA_INFO"
	.sectionflags	@""
	.align	4


	//----- nvinfo : EIATTR_CUDA_API_VERSION
	.align		4
        /*0000*/ 	.byte	0x04, 0x37
        /*0002*/ 	.short	(.L_9 - .L_8)
.L_8:
        /*0004*/ 	.word	0x0000007c


	//----- nvinfo : EIATTR_SW2861232_WAR
	.align		4
.L_9:
        /*0008*/ 	.byte	0x01, 0x35
	.zero		2


	//----- nvinfo : EIATTR_PARAM_CBANK
	.align		4
        /*000c*/ 	.byte	0x04, 0x0a
        /*000e*/ 	.short	(.L_11 - .L_10)
	.align		4
.L_10:
        /*0010*/ 	.word	index@(.nv.constant0.triton_per_fused__to_copy_mean_pow_5)
        /*0014*/ 	.short	0x0160
        /*0016*/ 	.short	0x0020


	//----- nvinfo : EIATTR_CBANK_PARAM_SIZE
	.align		4
.L_11:
        /*0018*/ 	.byte	0x03, 0x19
        /*001a*/ 	.short	0x0020


	//----- nvinfo : EIATTR_KPARAM_INFO
	.align		4
        /*001c*/ 	.byte	0x04, 0x17
        /*001e*/ 	.short	(.L_13 - .L_12)
.L_12:
        /*0020*/ 	.word	0x00000000
        /*0024*/ 	.short	0x0004
        /*0026*/ 	.short	0x0018
        /*0028*/ 	.byte	0x00, 0xf4, 0x21, 0x00


	//----- nvinfo : EIATTR_KPARAM_INFO
	.align		4
.L_13:
        /*002c*/ 	.byte	0x04, 0x17
        /*002e*/ 	.short	(.L_15 - .L_14)
.L_14:
        /*0030*/ 	.word	0x00000000
        /*0034*/ 	.short	0x0003
        /*0036*/ 	.short	0x0014
        /*0038*/ 	.byte	0x00, 0xf0, 0x11, 0x00


	//----- nvinfo : EIATTR_KPARAM_INFO
	.align		4
.L_15:
        /*003c*/ 	.byte	0x04, 0x17
        /*003e*/ 	.short	(.L_17 - .L_16)
.L_16:
        /*0040*/ 	.word	0x00000000
        /*0044*/ 	.short	0x0002
        /*0046*/ 	.short	0x0010
        /*0048*/ 	.byte	0x00, 0xf0, 0x11, 0x00


	//----- nvinfo : EIATTR_KPARAM_INFO
	.align		4
.L_17:
        /*004c*/ 	.byte	0x04, 0x17
        /*004e*/ 	.short	(.L_19 - .L_18)
.L_18:
        /*0050*/ 	.word	0x00000000
        /*0054*/ 	.short	0x0001
        /*0056*/ 	.short	0x0008
        /*0058*/ 	.byte	0x00, 0xf4, 0x21, 0x00


	//----- nvinfo : EIATTR_KPARAM_INFO
	.align		4
.L_19:
        /*005c*/ 	.byte	0x04, 0x17
        /*005e*/ 	.short	(.L_21 - .L_20)
.L_20:
        /*0060*/ 	.word	0x00000000
        /*0064*/ 	.short	0x0000
        /*0066*/ 	.short	0x0000
        /*0068*/ 	.byte	0x00, 0xf4, 0x21, 0x00


	//----- nvinfo : EIATTR_MAXREG_COUNT
	.align		4
.L_21:
        /*006c*/ 	.byte	0x03, 0x1b
        /*006e*/ 	.short	0x00ff


	//----- nvinfo : EIATTR_COOP_GROUP_MASK_REGIDS
	.align		4
        /*0070*/ 	.byte	0x04, 0x29
        /*0072*/ 	.short	(.L_23 - .L_22)


	//   ....[0]....
.L_22:
        /*0074*/ 	.word	0xffffffff


	//   ....[1]....
        /*0078*/ 	.word	0xffffffff


	//   ....[2]....
        /*007c*/ 	.word	0xffffffff


	//   ....[3]....
        /*0080*/ 	.word	0xffffffff


	//----- nvinfo : EIATTR_COOP_GROUP_INSTR_OFFSETS
	.align		4
.L_23:
        /*0084*/ 	.byte	0x04, 0x28
        /*0086*/ 	.short	(.L_25 - .L_24)


	//   ....[0]....
.L_24:
        /*0088*/ 	.word	0x00000230


	//   ....[1]....
        /*008c*/ 	.word	0x00000260


	//   ....[2]....
        /*0090*/ 	.word	0x00000280


	//   ....[3]....
        /*0094*/ 	.word	0x000002a0


	//----- nvinfo : EIATTR_EXIT_INSTR_OFFSETS
	.align		4
.L_25:
        /*0098*/ 	.byte	0x04, 0x1c
        /*009a*/ 	.short	(.L_27 - .L_26)


	//   ....[0]....
.L_26:
        /*009c*/ 	.word	0x000002e0


	//   ....[1]....
        /*00a0*/ 	.word	0x00000340


	//----- nvinfo : EIATTR_REQNTID
	.align		4
.L_27:
        /*00a4*/ 	.byte	0x04, 0x10
        /*00a6*/ 	.short	(.L_29 - .L_28)
.L_28:
        /*00a8*/ 	.word	0x00000080
        /*00ac*/ 	.word	0x00000001
        /*00b0*/ 	.word	0x00000001
.L_29:


//--------------------- .nv.callgraph             --------------------------
	.section	.nv.callgraph,"",@"SHT_CUDA_CALLGRAPH"
	.align	4
	.sectionentsize	8
	.align		4
        /*0000*/ 	.word	0x00000000
	.align		4
        /*0004*/ 	.word	0xffffffff
	.align		4
        /*0008*/ 	.word	0x00000000
	.align		4
        /*000c*/ 	.word	0xfffffffe
	.align		4
        /*0010*/ 	.word	0x00000000
	.align		4
        /*0014*/ 	.word	0xfffffffd
	.align		4
        /*0018*/ 	.word	0x00000000
	.align		4
        /*001c*/ 	.word	0xfffffffc


//--------------------- .nv.rel.action            --------------------------
	.section	.nv.rel.action,"",@"SHT_CUDA_RELOCINFO"
	.align	8
	.sectionentsize	8
        /*0000*/ 	.byte	0x73, 0x00, 0x00, 0x00, 0x00, 0x00, 0x00, 0x00, 0x00, 0x00, 0x00, 0x11, 0x25, 0x00, 0x05, 0x36


//--------------------- .nv.constant0.triton_per_fused__to_copy_mean_pow_5 --------------------------
	.section	.nv.constant0.triton_per_fused__to_copy_mean_pow_5,"a",@progbits
	.sectionflags	@""
	.align	4
.nv.constant0.triton_per_fused__to_copy_mean_pow_5:
	.zero		384


//--------------------- .text.triton_per_fused__to_copy_mean_pow_5 --------------------------
	.section	.text.triton_per_fused__to_copy_mean_pow_5,"ax",@progbits
	.sectionflags	@"SHF_BARRIERS=1"
	.sectioninfo	@"SHI_REGISTERS=12"
	.align	128
        .global         triton_per_fused__to_copy_mean_pow_5
        .type           triton_per_fused__to_copy_mean_pow_5,@function
        .size           triton_per_fused__to_copy_mean_pow_5,(.L_x_1 - triton_per_fused__to_copy_mean_pow_5)
        .other          triton_per_fused__to_copy_mean_pow_5,@"STO_CUDA_ENTRY STV_DEFAULT"
triton_per_fused__to_copy_mean_pow_5:
.text.triton_per_fused__to_copy_mean_pow_5:
[----:B------:R-:W-:Y:S02]  /*0000*/  IMAD.MOV.U32 R1, RZ, RZ, c[0x0][0x28] ;  /* 0x00000a00ff017624 */ /* 0x000fe400078e00ff */
[----:B------:R-:W0:Y:S01]  /*0010*/  S2R R0, SR_TID.X ;  /* 0x0000000000007919 */ /* 0x000e220000002100 */
[----:B------:R-:W-:-:S03]  /*0020*/  ULDC.64 UR4, c[0x0][0x118] ;  /* 0x0000460000047ab9 */ /* 0x000fc60000000a00 */
[----:B------:R-:W1:Y:S01]  /*0030*/  S2R R3, SR_CTAID.X ;  /* 0x0000000000037919 */ /* 0x000e620000002500 */
[----:B0-----:R-:W-:Y:S01]  /*0040*/  SHF.R.U32.HI R2, RZ, 0x4, R0 ;  /* 0x00000004ff027819 */ /* 0x001fe20000011600 */
[----:B-1----:R-:W-:-:S03]  /*0050*/  IMAD.SHL.U32 R3, R3, 0x8, RZ ;  /* 0x0000000803037824 */ /* 0x002fc600078e00ff */
[----:B------:R-:W-:-:S04]  /*0060*/  SGXT.U32 R2, R2, 0x3 ;  /* 0x000000030202781a */ /* 0x000fc80000000000 */
[----:B------:R-:W-:-:S04]  /*0070*/  LOP3.LUT R4, R2, R3, RZ, 0xfc, !PT ;  /* 0x0000000302047212 */ /* 0x000fc800078efcff */
[C---:B------:R-:W-:Y:S01]  /*0080*/  ISETP.GE.AND P0, PT, R4.reuse, 0x1800, PT ;  /* 0x000018000400780c */ /* 0x040fe20003f06270 */
[----:B------:R-:W-:-:S05]  /*0090*/  IMAD.HI R5, R4, 0x2aaaaaab, RZ ;  /* 0x2aaaaaab04057827 */ /* 0x000fca00078e02ff */
[----:B------:R-:W-:-:S04]  /*00a0*/  SHF.R.S32.HI R6, RZ, 0x1, R5 ;  /* 0x00000001ff067819 */ /* 0x000fc80000011405 */
[----:B------:R-:W-:Y:S02]  /*00b0*/  LEA.HI R7, R5, R6, RZ, 0x1 ;  /* 0x0000000605077211 */ /* 0x000fe400078f08ff */
[----:B------:R-:W-:-:S03]  /*00c0*/  SHF.L.U32 R5, R0, 0x2, RZ ;  /* 0x0000000200057819 */ /* 0x000fc600000006ff */
[----:B------:R-:W-:Y:S01]  /*00d0*/  IMAD R6, R7, -0xc, R4 ;  /* 0xfffffff407067824 */ /* 0x000fe200078e0204 */
[----:B------:R-:W-:-:S05]  /*00e0*/  LOP3.LUT R5, R5, 0x3c, RZ, 0xc0, !PT ;  /* 0x0000003c05057812 */ /* 0x000fca00078ec0ff */
[----:B------:R-:W-:Y:S01]  /*00f0*/  IMAD R6, R6, 0x40, R5 ;  /* 0x0000004006067824 */ /* 0x000fe200078e0205 */
[----:B------:R-:W-:-:S03]  /*0100*/  MOV R5, 0x2 ;  /* 0x0000000200057802 */ /* 0x000fc60000000f00 */
[----:B------:R-:W-:-:S05]  /*0110*/  IMAD R6, R7, 0x900, R6 ;  /* 0x0000090007067824 */ /* 0x000fca00078e0206 */
[----:B------:R-:W-:Y:S02]  /*0120*/  IADD3 R4, R6, 0x300, RZ ;  /* 0x0000030006047810 */ /* 0x000fe40007ffe0ff */
[----:B------:R-:W-:-:S03]  /*0130*/  CS2R R6, SRZ ;  /* 0x0000000000067805 */ /* 0x000fc6000001ff00 */
[----:B------:R-:W-:-:S05]  /*0140*/  IMAD.WIDE R4, R4, R5, c[0x0][0x160] ;  /* 0x0000580004047625 */ /* 0x000fca00078e0205 */
[----:B------:R-:W2:Y:S01]  /*0150*/  @!P0 LDG.E.64 R6, [R4.64] ;  /* 0x0000000404068981 */ /* 0x000ea2000c1e1b00 */
[----:B------:R-:W-:Y:S02]  /*0160*/  LOP3.LUT R3, R3, 0x7, R0, 0xf8, !PT ;  /* 0x0000000703037812 */ /* 0x000fe400078ef800 */
[----:B--2---:R-:W-:-:S05]  /*0170*/  PRMT R8, R6, 0x7632, R8 ;  /* 0x0000763206087816 */ /* 0x004fca0000000008 */
[----:B------:R-:W-:Y:S01]  /*0180*/  IMAD.U32 R9, R8, 0x10000, RZ ;  /* 0x0001000008097824 */ /* 0x000fe200078e00ff */
[----:B------:R-:W-:Y:S02]  /*0190*/  SHF.L.U32 R8, R6, 0x10, RZ ;  /* 0x0000001006087819 */ /* 0x000fe400000006ff */
[----:B------:R-:W-:Y:S01]  /*01a0*/  PRMT R6, R7, 0x7632, R6 ;  /* 0x0000763207067816 */ /* 0x000fe20000000006 */
[----:B------:R-:W-:Y:S01]  /*01b0*/  FMUL R9, R9, R9 ;  /* 0x0000000909097220 */ /* 0x000fe20000400000 */
[----:B------:R-:W-:Y:S02]  /*01c0*/  IMAD.U32 R7, R7, 0x10000, RZ ;  /* 0x0001000007077824 */ /* 0x000fe400078e00ff */
[----:B------:R-:W-:Y:S01]  /*01d0*/  SHF.L.U32 R6, R6, 0x10, RZ ;  /* 0x0000001006067819 */ /* 0x000fe200000006ff */
[----:B------:R-:W-:-:S04]  /*01e0*/  FFMA R8, R8, R8, R9 ;  /* 0x0000000808087223 */ /* 0x000fc80000000009 */
[----:B------:R-:W-:-:S04]  /*01f0*/  FFMA R7, R7, R7, R8 ;  /* 0x0000000707077223 */ /* 0x000fc80000000008 */
[----:B------:R-:W-:-:S05]  /*0200*/  FFMA R7, R6, R6, R7 ;  /* 0x0000000606077223 */ /* 0x000fca0000000007 */
[----:B------:R-:W-:Y:S02]  /*0210*/  FSEL R7, R7, RZ, !P0 ;  /* 0x000000ff07077208 */ /* 0x000fe40004000000 */
[----:B------:R-:W-:-:S03]  /*0220*/  LOP3.LUT P0, RZ, R0, 0x78, RZ, 0xc0, !PT ;  /* 0x0000007800ff7812 */ /* 0x000fc6000780c0ff */
[----:B------:R-:W0:Y:S01]  /*0230*/  SHFL.BFLY PT, R4, R7, 0x8, 0x1f ;  /* 0x0d001f0007047f89 */ /* 0x000e2200000e0000 */
[----:B------:R-:W-:Y:S01]  /*0240*/  ISETP.LT.AND P0, PT, R3, 0x1800, !P0 ;  /* 0x000018000300780c */ /* 0x000fe20004701270 */
[----:B0-----:R-:W-:-:S05]  /*0250*/  FADD R4, R7, R4 ;  /* 0x0000000407047221 */ /* 0x001fca0000000000 */
[----:B------:R-:W0:Y:S02]  /*0260*/  SHFL.BFLY PT, R5, R4, 0x4, 0x1f ;  /* 0x0c801f0004057f89 */ /* 0x000e2400000e0000 */
[----:B0-----:R-:W-:-:S05]  /*0270*/  FADD R5, R4, R5 ;  /* 0x0000000504057221 */ /* 0x001fca0000000000 */
[----:B------:R-:W0:Y:S02]  /*0280*/  SHFL.BFLY PT, R6, R5, 0x2, 0x1f ;  /* 0x0c401f0005067f89 */ /* 0x000e2400000e0000 */
[----:B0-----:R-:W-:-:S05]  /*0290*/  FADD R6, R5, R6 ;  /* 0x0000000605067221 */ /* 0x001fca0000000000 */
[----:B------:R-:W0:Y:S02]  /*02a0*/  SHFL.BFLY PT, R9, R6, 0x1, 0x1f ;  /* 0x0c201f0006097f89 */ /* 0x000e2400000e0000 */
[----:B0-----:R-:W-:-:S05]  /*02b0*/  FADD R9, R6, R9 ;  /* 0x0000000906097221 */ /* 0x001fca0000000000 */
[----:B------:R0:W-:Y:S04]  /*02c0*/  STS [R2.X4], R9 ;  /* 0x0000000902007388 */ /* 0x0001e80000004800 */
[----:B------:R-:W-:Y:S06]  /*02d0*/  BAR.SYNC.DEFER_BLOCKING 0x0 ;  /* 0x0000000000007b1d */ /* 0x000fec0000010000 */
[----:B------:R-:W-:Y:S05]  /*02e0*/  @!P0 EXIT ;  /* 0x000000000000894d */ /* 0x000fea0003800000 */
[----:B0-----:R-:W-:Y:S01]  /*02f0*/  LOP3.LUT R0, R0, 0x7, RZ, 0xc0, !PT ;  /* 0x0000000700007812 */ /* 0x001fe200078ec0ff */
[----:B------:R-:W-:-:S04]  /*0300*/  IMAD.MOV.U32 R2, RZ, RZ, 0x4 ;  /* 0x00000004ff027424 */ /* 0x000fc800078e00ff */
[----:B------:R-:W0:Y:S01]  /*0310*/  LDS R5, [R0.X4] ;  /* 0x0000000000057984 */ /* 0x000e220000004800 */
[----:B------:R-:W-:-:S05]  /*0320*/  IMAD.WIDE R2, R3, R2, c[0x0][0x168] ;  /* 0x00005a0003027625 */ /* 0x000fca00078e0202 */
[----:B0-----:R-:W-:Y:S01]  /*0330*/  STG.E [R2.64], R5 ;  /* 0x0000000502007986 */ /* 0x001fe2000c101904 */
[----:B------:R-:W-:Y:S05]  /*0340*/  EXIT ;  /* 0x000000000000794d */ /* 0x000fea0003800000 */
.L_x_0:
[----:B------:R-:W-:-:S00]  /*0350*/  BRA `(.L_x_0) ;  /* 0xfffffff000007947 */ /* 0x000fc0000383ffff */
[----:B------:R-:W-:-:S00]  /*0360*/  NOP ;  /* 0x0000000000007918 */ /* 0x000fc00000000000 */
        /* <DEDUP_REMOVED lines=9> */
.L_x_1:


//--------------------- .nv.shared.triton_per_fused__to_copy_mean_pow_5 --------------------------
	.section	.nv.shared.triton_per_fused__to_copy_mean_pow_5,"aw",@nobits
	.sectionflags	@""
	.align	16
